//
// Generated by NVIDIA NVVM Compiler
//
// Compiler Build ID: CL-36424714
// Cuda compilation tools, release 13.0, V13.0.88
// Based on NVVM 20.0.0
//

.version 9.0
.target sm_100
.address_size 64

	// .globl	_Z4gemmPdS_S_iiii

.visible .entry _Z4gemmPdS_S_iiii(
	.param .u64 .ptr .align 1 _Z4gemmPdS_S_iiii_param_0,
	.param .u64 .ptr .align 1 _Z4gemmPdS_S_iiii_param_1,
	.param .u64 .ptr .align 1 _Z4gemmPdS_S_iiii_param_2,
	.param .u32 _Z4gemmPdS_S_iiii_param_3,
	.param .u32 _Z4gemmPdS_S_iiii_param_4,
	.param .u32 _Z4gemmPdS_S_iiii_param_5,
	.param .u32 _Z4gemmPdS_S_iiii_param_6
)
{
	.reg .pred 	%p<11>;
	.reg .b32 	%r<44>;
	.reg .b64 	%rd<39>;
	.reg .b64 	%fd<68>;

	ld.param.u64 	%rd4, [_Z4gemmPdS_S_iiii_param_0];
	ld.param.u64 	%rd5, [_Z4gemmPdS_S_iiii_param_1];
	ld.param.u64 	%rd3, [_Z4gemmPdS_S_iiii_param_2];
	ld.param.u32 	%r23, [_Z4gemmPdS_S_iiii_param_3];
	ld.param.u32 	%r21, [_Z4gemmPdS_S_iiii_param_4];
	ld.param.u32 	%r22, [_Z4gemmPdS_S_iiii_param_6];
	cvta.to.global.u64 	%rd1, %rd5;
	cvta.to.global.u64 	%rd2, %rd4;
	mov.u32 	%r24, %ctaid.x;
	mov.u32 	%r25, %ntid.x;
	mov.u32 	%r26, %tid.x;
	mad.lo.s32 	%r1, %r24, %r25, %r26;
	mul.lo.s32 	%r27, %r22, %r23;
	setp.ge.s32 	%p1, %r1, %r27;
	@%p1 bra 	$L__BB0_14;
	div.s32 	%r3, %r1, %r22;
	mul.lo.s32 	%r28, %r3, %r22;
	sub.s32 	%r2, %r1, %r28;
	setp.lt.s32 	%p2, %r21, 1;
	mov.f64 	%fd67, 0d0000000000000000;
	@%p2 bra 	$L__BB0_13;
	mul.lo.s32 	%r4, %r3, %r21;
	and.b32  	%r5, %r21, 7;
	setp.lt.u32 	%p3, %r21, 8;
	mov.f64 	%fd67, 0d0000000000000000;
	mov.b32 	%r42, 0;
	@%p3 bra 	$L__BB0_5;
	and.b32  	%r42, %r21, 2147483640;
	neg.s32 	%r40, %r42;
	shl.b32 	%r8, %r22, 3;
	mov.f64 	%fd67, 0d0000000000000000;
	mul.wide.s32 	%rd10, %r22, 8;
	mov.u32 	%r38, %r4;
	mov.u32 	%r39, %r2;
$L__BB0_4:
	.pragma "nounroll";
	mul.wide.s32 	%rd6, %r38, 8;
	add.s64 	%rd7, %rd2, %rd6;
	ld.global.f64 	%fd17, [%rd7];
	mul.wide.s32 	%rd8, %r39, 8;
	add.s64 	%rd9, %rd1, %rd8;
	ld.global.f64 	%fd18, [%rd9];
	fma.rn.f64 	%fd19, %fd17, %fd18, %fd67;
	ld.global.f64 	%fd20, [%rd7+8];
	add.s64 	%rd11, %rd9, %rd10;
	ld.global.f64 	%fd21, [%rd11];
	fma.rn.f64 	%fd22, %fd20, %fd21, %fd19;
	ld.global.f64 	%fd23, [%rd7+16];
	add.s64 	%rd12, %rd11, %rd10;
	ld.global.f64 	%fd24, [%rd12];
	fma.rn.f64 	%fd25, %fd23, %fd24, %fd22;
	ld.global.f64 	%fd26, [%rd7+24];
	add.s64 	%rd13, %rd12, %rd10;
	ld.global.f64 	%fd27, [%rd13];
	fma.rn.f64 	%fd28, %fd26, %fd27, %fd25;
	ld.global.f64 	%fd29, [%rd7+32];
	add.s64 	%rd14, %rd13, %rd10;
	ld.global.f64 	%fd30, [%rd14];
	fma.rn.f64 	%fd31, %fd29, %fd30, %fd28;
	ld.global.f64 	%fd32, [%rd7+40];
	add.s64 	%rd15, %rd14, %rd10;
	ld.global.f64 	%fd33, [%rd15];
	fma.rn.f64 	%fd34, %fd32, %fd33, %fd31;
	ld.global.f64 	%fd35, [%rd7+48];
	add.s64 	%rd16, %rd15, %rd10;
	ld.global.f64 	%fd36, [%rd16];
	fma.rn.f64 	%fd37, %fd35, %fd36, %fd34;
	ld.global.f64 	%fd38, [%rd7+56];
	add.s64 	%rd17, %rd16, %rd10;
	ld.global.f64 	%fd39, [%rd17];
	fma.rn.f64 	%fd67, %fd38, %fd39, %fd37;
	add.s32 	%r40, %r40, 8;
	add.s32 	%r39, %r39, %r8;
	add.s32 	%r38, %r38, 8;
	setp.ne.s32 	%p4, %r40, 0;
	@%p4 bra 	$L__BB0_4;
$L__BB0_5:
	setp.eq.s32 	%p5, %r5, 0;
	@%p5 bra 	$L__BB0_13;
	and.b32  	%r16, %r21, 3;
	setp.lt.u32 	%p6, %r5, 4;
	@%p6 bra 	$L__BB0_8;
	add.s32 	%r30, %r42, %r4;
	mul.wide.s32 	%rd18, %r30, 8;
	add.s64 	%rd19, %rd2, %rd18;
	ld.global.f64 	%fd41, [%rd19];
	mad.lo.s32 	%r31, %r42, %r22, %r2;
	mul.wide.s32 	%rd20, %r31, 8;
	add.s64 	%rd21, %rd1, %rd20;
	ld.global.f64 	%fd42, [%rd21];
	fma.rn.f64 	%fd43, %fd41, %fd42, %fd67;
	ld.global.f64 	%fd44, [%rd19+8];
	mul.wide.s32 	%rd22, %r22, 8;
	add.s64 	%rd23, %rd21, %rd22;
	ld.global.f64 	%fd45, [%rd23];
	fma.rn.f64 	%fd46, %fd44, %fd45, %fd43;
	ld.global.f64 	%fd47, [%rd19+16];
	add.s64 	%rd24, %rd23, %rd22;
	ld.global.f64 	%fd48, [%rd24];
	fma.rn.f64 	%fd49, %fd47, %fd48, %fd46;
	ld.global.f64 	%fd50, [%rd19+24];
	add.s64 	%rd25, %rd24, %rd22;
	ld.global.f64 	%fd51, [%rd25];
	fma.rn.f64 	%fd67, %fd50, %fd51, %fd49;
	add.s32 	%r42, %r42, 4;
$L__BB0_8:
	setp.eq.s32 	%p7, %r16, 0;
	@%p7 bra 	$L__BB0_13;
	setp.eq.s32 	%p8, %r16, 1;
	@%p8 bra 	$L__BB0_11;
	add.s32 	%r32, %r42, %r4;
	mul.wide.s32 	%rd26, %r32, 8;
	add.s64 	%rd27, %rd2, %rd26;
	ld.global.f64 	%fd53, [%rd27];
	mad.lo.s32 	%r33, %r42, %r22, %r2;
	mul.wide.s32 	%rd28, %r33, 8;
	add.s64 	%rd29, %rd1, %rd28;
	ld.global.f64 	%fd54, [%rd29];
	fma.rn.f64 	%fd55, %fd53, %fd54, %fd67;
	ld.global.f64 	%fd56, [%rd27+8];
	mul.wide.s32 	%rd30, %r22, 8;
	add.s64 	%rd31, %rd29, %rd30;
	ld.global.f64 	%fd57, [%rd31];
	fma.rn.f64 	%fd67, %fd56, %fd57, %fd55;
	add.s32 	%r42, %r42, 2;
$L__BB0_11:
	and.b32  	%r34, %r21, 1;
	setp.eq.b32 	%p9, %r34, 1;
	not.pred 	%p10, %p9;
	@%p10 bra 	$L__BB0_13;
	add.s32 	%r35, %r42, %r4;
	mul.wide.s32 	%rd32, %r35, 8;
	add.s64 	%rd33, %rd2, %rd32;
	ld.global.f64 	%fd58, [%rd33];
	mad.lo.s32 	%r36, %r42, %r22, %r2;
	mul.wide.s32 	%rd34, %r36, 8;
	add.s64 	%rd35, %rd1, %rd34;
	ld.global.f64 	%fd59, [%rd35];
	fma.rn.f64 	%fd67, %fd58, %fd59, %fd67;
$L__BB0_13:
	mad.lo.s32 	%r37, %r3, %r22, %r2;
	cvta.to.global.u64 	%rd36, %rd3;
	mul.wide.s32 	%rd37, %r37, 8;
	add.s64 	%rd38, %rd36, %rd37;
	st.global.f64 	[%rd38], %fd67;
$L__BB0_14:
	ret;

}


// ===== COMPILED SASS (sm_100) =====

	.target	sm_100

	.elftype	@"ET_EXEC"


//--------------------- .note.nv.tkinfo           --------------------------
	.section	.note.nv.tkinfo,"",@"SHT_NOTE"
	.sectionflags	@"SHF_NOTE_NV_TKINFO"
	.tkinfo
        /*0018*/ 	.word	0x00000002
        /*0030*/ 	.string	""
        /*0030*/ 	.string	"ptxas"
        /*0030*/ 	.string	"Cuda compilation tools, release 13.0, V13.0.88"
        /*0030*/ 	.string	"Build cuda_13.0.r13.0/compiler.36424714_0"
        /*0030*/ 	.string	"-arch sm_100 -m 64 "



//--------------------- .note.nv.cuinfo           --------------------------
	.section	.note.nv.cuinfo,"",@"SHT_NOTE"
	.sectionflags	@"SHF_NOTE_NV_CUINFO"
        /*0018*/ 	.short	0x0002
        /*001a*/ 	.short	0x0064
        /*001c*/ 	.short	0x0082
	.zero		2


//--------------------- .nv.info                  --------------------------
	.section	.nv.info,"",@"SHT_CUDA_INFO"
	.align	4


	//----- nvinfo : EIATTR_REGCOUNT
	.align		4
        /*0000*/ 	.byte	0x04, 0x2f
        /*0002*/ 	.short	(.L_1 - .L_0)
	.align		4
.L_0:
        /*0004*/ 	.word	index@(_Z4gemmPdS_S_iiii)
        /*0008*/ 	.word	0x00000020


	//----- nvinfo : EIATTR_FRAME_SIZE
	.align		4
.L_1:
        /*000c*/ 	.byte	0x04, 0x11
        /*000e*/ 	.short	(.L_3 - .L_2)
	.align		4
.L_2:
        /*0010*/ 	.word	index@(_Z4gemmPdS_S_iiii)
        /*0014*/ 	.word	0x00000000


	//----- nvinfo : EIATTR_MIN_STACK_SIZE
	.align		4
.L_3:
        /*0018*/ 	.byte	0x04, 0x12
        /*001a*/ 	.short	(.L_5 - .L_4)
	.align		4
.L_4:
        /*001c*/ 	.word	index@(_Z4gemmPdS_S_iiii)
        /*0020*/ 	.word	0x00000000
.L_5:


//--------------------- .nv.compat                --------------------------
	.section	.nv.compat,"",@"SHT_CUDA_COMPAT_INFO"
	.align	4
        /*0000*/ 	.byte	0x02, 0x09, 0x00, 0x00, 0x02, 0x02, 0x01, 0x00, 0x02, 0x05, 0x05, 0x00, 0x03, 0x07, 0x01, 0x01
        /*0010*/ 	.byte	0x02, 0x03, 0x00, 0x00, 0x02, 0x06, 0x01, 0x00, 0x04, 0x0b, 0x08, 0x00, 0x01, 0x00, 0x00, 0x00
        /*0020*/ 	.byte	0x00, 0x00, 0x00, 0x00


//--------------------- .nv.info._Z4gemmPdS_S_iiii --------------------------
	.section	.nv.info._Z4gemmPdS_S_iiii,"",@"SHT_CUDA_INFO"
	.sectionflags	@""
	.align	4


	//----- nvinfo : EIATTR_CUDA_API_VERSION
	.align		4
        /*0000*/ 	.byte	0x04, 0x37
        /*0002*/ 	.short	(.L_7 - .L_6)
.L_6:
        /*0004*/ 	.word	0x00000082


	//----- nvinfo : EIATTR_KPARAM_INFO
	.align		4
.L_7:
        /*0008*/ 	.byte	0x04, 0x17
        /*000a*/ 	.short	(.L_9 - .L_8)
.L_8:
        /*000c*/ 	.word	0x00000000
        /*0010*/ 	.short	0x0006
        /*0012*/ 	.short	0x0024
        /*0014*/ 	.byte	0x00, 0xf0, 0x11, 0x00


	//----- nvinfo : EIATTR_KPARAM_INFO
	.align		4
.L_9:
        /*0018*/ 	.byte	0x04, 0x17
        /*001a*/ 	.short	(.L_11 - .L_10)
.L_10:
        /*001c*/ 	.word	0x00000000
        /*0020*/ 	.short	0x0005
        /*0022*/ 	.short	0x0020
        /*0024*/ 	.byte	0x00, 0xf0, 0x11, 0x00


	//----- nvinfo : EIATTR_KPARAM_INFO
	.align		4
.L_11:
        /*0028*/ 	.byte	0x04, 0x17
        /*002a*/ 	.short	(.L_13 - .L_12)
.L_12:
        /*002c*/ 	.word	0x00000000
        /*0030*/ 	.short	0x0004
        /*0032*/ 	.short	0x001c
        /*0034*/ 	.byte	0x00, 0xf0, 0x11, 0x00


	//----- nvinfo : EIATTR_KPARAM_INFO
	.align		4
.L_13:
        /*0038*/ 	.byte	0x04, 0x17
        /*003a*/ 	.short	(.L_15 - .L_14)
.L_14:
        /*003c*/ 	.word	0x00000000
        /*0040*/ 	.short	0x0003
        /*0042*/ 	.short	0x0018
        /*0044*/ 	.byte	0x00, 0xf0, 0x11, 0x00


	//----- nvinfo : EIATTR_KPARAM_INFO
	.align		4
.L_15:
        /*0048*/ 	.byte	0x04, 0x17
        /*004a*/ 	.short	(.L_17 - .L_16)
.L_16:
        /*004c*/ 	.word	0x00000000
        /*0050*/ 	.short	0x0002
        /*0052*/ 	.short	0x0010
        /*0054*/ 	.byte	0x00, 0xf5, 0x21, 0x00


	//----- nvinfo : EIATTR_KPARAM_INFO
	.align		4
.L_17:
        /*0058*/ 	.byte	0x04, 0x17
        /*005a*/ 	.short	(.L_19 - .L_18)
.L_18:
        /*005c*/ 	.word	0x00000000
        /*0060*/ 	.short	0x0001
        /*0062*/ 	.short	0x0008
        /*0064*/ 	.byte	0x00, 0xf5, 0x21, 0x00


	//----- nvinfo : EIATTR_KPARAM_INFO
	.align		4
.L_19:
        /*0068*/ 	.byte	0x04, 0x17
        /*006a*/ 	.short	(.L_21 - .L_20)
.L_20:
        /*006c*/ 	.word	0x00000000
        /*0070*/ 	.short	0x0000
        /*0072*/ 	.short	0x0000
        /*0074*/ 	.byte	0x00, 0xf5, 0x21, 0x00


	//----- nvinfo : EIATTR_SPARSE_MMA_MASK
	.align		4
.L_21:
        /*0078*/ 	.byte	0x03, 0x50
        /*007a*/ 	.short	0x0000


	//----- nvinfo : EIATTR_MAXREG_COUNT
	.align		4
        /*007c*/ 	.byte	0x03, 0x1b
        /*007e*/ 	.short	0x00ff


	//----- nvinfo : EIATTR_MERCURY_ISA_VERSION
	.align		4
        /*0080*/ 	.byte	0x03, 0x5f
        /*0082*/ 	.short	0x0101


	//----- nvinfo : EIATTR_VRC_CTA_INIT_COUNT
	.align		4
        /*0084*/ 	.byte	0x02, 0x4a
	.zero		1
	.zero		1


	//----- nvinfo : EIATTR_EXIT_INSTR_OFFSETS
	.align		4
        /*0088*/ 	.byte	0x04, 0x1c
        /*008a*/ 	.short	(.L_23 - .L_22)


	//   ....[0]....
.L_22:
        /*008c*/ 	.word	0x00000090


	//   ....[1]....
        /*0090*/ 	.word	0x00000960


	//----- nvinfo : EIATTR_CBANK_PARAM_SIZE
	.align		4
.L_23:
        /*0094*/ 	.byte	0x03, 0x19
        /*0096*/ 	.short	0x0028


	//----- nvinfo : EIATTR_PARAM_CBANK
	.align		4
        /*0098*/ 	.byte	0x04, 0x0a
        /*009a*/ 	.short	(.L_25 - .L_24)
	.align		4
.L_24:
        /*009c*/ 	.word	index@(.nv.constant0._Z4gemmPdS_S_iiii)
        /*00a0*/ 	.short	0x0380
        /*00a2*/ 	.short	0x0028


	//----- nvinfo : EIATTR_SW_WAR
	.align		4
.L_25:
        /*00a4*/ 	.byte	0x04, 0x36
        /*00a6*/ 	.short	(.L_27 - .L_26)
.L_26:
        /*00a8*/ 	.word	0x00000008
.L_27:


//--------------------- .nv.callgraph             --------------------------
	.section	.nv.callgraph,"",@"SHT_CUDA_CALLGRAPH"
	.align	4
	.sectionentsize	8
	.align		4
        /*0000*/ 	.word	0x00000000
	.align		4
        /*0004*/ 	.word	0xffffffff
	.align		4
        /*0008*/ 	.word	0x00000000
	.align		4
        /*000c*/ 	.word	0xfffffffe
	.align		4
        /*0010*/ 	.word	0x00000000
	.align		4
        /*0014*/ 	.word	0xfffffffd
	.align		4
        /*0018*/ 	.word	0x00000000
	.align		4
        /*001c*/ 	.word	0xfffffffc


//--------------------- .text._Z4gemmPdS_S_iiii   --------------------------
	.section	.text._Z4gemmPdS_S_iiii,"ax",@progbits
	.align	128
        .global         _Z4gemmPdS_S_iiii
        .type           _Z4gemmPdS_S_iiii,@function
        .size           _Z4gemmPdS_S_iiii,(.L_x_5 - _Z4gemmPdS_S_iiii)
        .other          _Z4gemmPdS_S_iiii,@"STO_CUDA_ENTRY STV_DEFAULT"
_Z4gemmPdS_S_iiii:
.text._Z4gemmPdS_S_iiii:
[----:B------:R-:W-:Y:S01]  /*0000*/  LDC R1, c[0x0][0x37c] ;  /* 0x0000df00ff017b82 */ /* 0x000fe20000000800 */
[----:B------:R-:W0:Y:S07]  /*0010*/  S2R R2, SR_TID.X ;  /* 0x0000000000027919 */ /* 0x000e2e0000002100 */
[----:B------:R-:W0:Y:S01]  /*0020*/  S2UR UR4, SR_CTAID.X ;  /* 0x00000000000479c3 */ /* 0x000e220000002500 */
[----:B------:R-:W1:Y:S07]  /*0030*/  LDCU UR5, c[0x0][0x398] ;  /* 0x00007300ff0577ac */ /* 0x000e6e0008000800 */
[----:B------:R-:W0:Y:S08]  /*0040*/  LDC R5, c[0x0][0x360] ;  /* 0x0000d800ff057b82 */ /* 0x000e300000000800 */
[----:B------:R-:W1:Y:S01]  /*0050*/  LDC R0, c[0x0][0x3a4] ;  /* 0x0000e900ff007b82 */ /* 0x000e620000000800 */
[----:B0-----:R-:W-:-:S02]  /*0060*/  IMAD R5, R5, UR4, R2 ;  /* 0x0000000405057c24 */ /* 0x001fc4000f8e0202 */
[----:B-1----:R-:W-:-:S05]  /*0070*/  IMAD R2, R0, UR5, RZ ;  /* 0x0000000500027c24 */ /* 0x002fca000f8e02ff */
[----:B------:R-:W-:-:S13]  /*0080*/  ISETP.GE.AND P0, PT, R5, R2, PT ;  /* 0x000000020500720c */ /* 0x000fda0003f06270 */
[----:B------:R-:W-:Y:S05]  /*0090*/  @P0 EXIT ;  /* 0x000000000000094d */ /* 0x000fea0003800000 */
[----:B------:R-:W-:Y:S01]  /*00a0*/  IABS R7, R0 ;  /* 0x0000000000077213 */ /* 0x000fe20000000000 */
[----:B------:R-:W0:Y:S01]  /*00b0*/  LDCU.64 UR4, c[0x0][0x358] ;  /* 0x00006b00ff0477ac */ /* 0x000e220008000a00 */
[----:B------:R-:W-:Y:S02]  /*00c0*/  CS2R R12, SRZ ;  /* 0x00000000000c7805 */ /* 0x000fe4000001ff00 */
[----:B------:R-:W1:Y:S08]  /*00d0*/  I2F.RP R4, R7 ;  /* 0x0000000700047306 */ /* 0x000e700000209400 */
[----:B-1----:R-:W1:Y:S02]  /*00e0*/  MUFU.RCP R4, R4 ;  /* 0x0000000400047308 */ /* 0x002e640000001000 */
[----:B-1----:R-:W-:-:S06]  /*00f0*/  IADD3 R2, PT, PT, R4, 0xffffffe, RZ ;  /* 0x0ffffffe04027810 */ /* 0x002fcc0007ffe0ff */
[----:B------:R1:W2:Y:S02]  /*0100*/  F2I.FTZ.U32.TRUNC.NTZ R3, R2 ;  /* 0x0000000200037305 */ /* 0x0002a4000021f000 */
[----:B-1----:R-:W-:Y:S01]  /*0110*/  IMAD.MOV.U32 R2, RZ, RZ, RZ ;  /* 0x000000ffff027224 */ /* 0x002fe200078e00ff */
[----:B--2---:R-:W-:-:S05]  /*0120*/  IADD3 R6, PT, PT, RZ, -R3, RZ ;  /* 0x80000003ff067210 */ /* 0x004fca0007ffe0ff */
[----:B------:R-:W-:Y:S01]  /*0130*/  IMAD R9, R6, R7, RZ ;  /* 0x0000000706097224 */ /* 0x000fe200078e02ff */
[----:B------:R-:W-:-:S03]  /*0140*/  IABS R6, R5 ;  /* 0x0000000500067213 */ /* 0x000fc60000000000 */
[----:B------:R-:W-:Y:S02]  /*0150*/  IMAD.HI.U32 R3, R3, R9, R2 ;  /* 0x0000000903037227 */ /* 0x000fe400078e0002 */
[----:B------:R-:W1:Y:S04]  /*0160*/  LDC R2, c[0x0][0x39c] ;  /* 0x0000e700ff027b82 */ /* 0x000e680000000800 */
[----:B------:R-:W-:-:S05]  /*0170*/  IMAD.HI.U32 R3, R3, R6, RZ ;  /* 0x0000000603037227 */ /* 0x000fca00078e00ff */
[----:B------:R-:W-:-:S05]  /*0180*/  IADD3 R4, PT, PT, -R3, RZ, RZ ;  /* 0x000000ff03047210 */ /* 0x000fca0007ffe1ff */
[----:B------:R-:W-:-:S05]  /*0190*/  IMAD R4, R7, R4, R6 ;  /* 0x0000000407047224 */ /* 0x000fca00078e0206 */
[----:B------:R-:W-:-:S13]  /*01a0*/  ISETP.GT.U32.AND P2, PT, R7, R4, PT ;  /* 0x000000040700720c */ /* 0x000fda0003f44070 */
[-C--:B------:R-:W-:Y:S01]  /*01b0*/  @!P2 IADD3 R4, PT, PT, R4, -R7.reuse, RZ ;  /* 0x800000070404a210 */ /* 0x080fe20007ffe0ff */
[----:B------:R-:W-:Y:S01]  /*01c0*/  @!P2 VIADD R3, R3, 0x1 ;  /* 0x000000010303a836 */ /* 0x000fe20000000000 */
[----:B------:R-:W-:Y:S02]  /*01d0*/  ISETP.NE.AND P2, PT, R0, RZ, PT ;  /* 0x000000ff0000720c */ /* 0x000fe40003f45270 */
[----:B------:R-:W-:Y:S02]  /*01e0*/  ISETP.GE.U32.AND P0, PT, R4, R7, PT ;  /* 0x000000070400720c */ /* 0x000fe40003f06070 */
[----:B------:R-:W-:-:S04]  /*01f0*/  LOP3.LUT R4, R5, R0, RZ, 0x3c, !PT ;  /* 0x0000000005047212 */ /* 0x000fc800078e3cff */
[----:B------:R-:W-:-:S07]  /*0200*/  ISETP.GE.AND P1, PT, R4, RZ, PT ;  /* 0x000000ff0400720c */ /* 0x000fce0003f26270 */
[----:B------:R-:W-:Y:S02]  /*0210*/  @P0 IADD3 R3, PT, PT, R3, 0x1, RZ ;  /* 0x0000000103030810 */ /* 0x000fe40007ffe0ff */
[----:B-1----:R-:W-:-:S04]  /*0220*/  ISETP.GE.AND P0, PT, R2, 0x1, PT ;  /* 0x000000010200780c */ /* 0x002fc80003f06270 */
[----:B------:R-:W-:Y:S02]  /*0230*/  @!P1 IADD3 R3, PT, PT, -R3, RZ, RZ ;  /* 0x000000ff03039210 */ /* 0x000fe40007ffe1ff */
[----:B------:R-:W-:-:S05]  /*0240*/  @!P2 LOP3.LUT R3, RZ, R0, RZ, 0x33, !PT ;  /* 0x00000000ff03a212 */ /* 0x000fca00078e33ff */
[----:B------:R-:W-:-:S04]  /*0250*/  IMAD.MOV R4, RZ, RZ, -R3 ;  /* 0x000000ffff047224 */ /* 0x000fc800078e0a03 */
[----:B------:R-:W-:Y:S01]  /*0260*/  IMAD R5, R0, R4, R5 ;  /* 0x0000000400057224 */ /* 0x000fe200078e0205 */
[----:B0-----:R-:W-:Y:S06]  /*0270*/  @!P0 BRA `(.L_x_0) ;  /* 0x0000000400a88947 */ /* 0x001fec0003800000 */
[C---:B------:R-:W-:Y:S01]  /*0280*/  ISETP.GE.U32.AND P0, PT, R2.reuse, 0x8, PT ;  /* 0x000000080200780c */ /* 0x040fe20003f06070 */
[----:B------:R-:W-:Y:S01]  /*0290*/  HFMA2 R24, -RZ, RZ, 0, 0 ;  /* 0x00000000ff187431 */ /* 0x000fe200000001ff */
[----:B------:R-:W-:Y:S01]  /*02a0*/  LOP3.LUT R6, R2, 0x7, RZ, 0xc0, !PT ;  /* 0x0000000702067812 */ /* 0x000fe200078ec0ff */
[----:B------:R-:W-:Y:S01]  /*02b0*/  IMAD R7, R3, R2, RZ ;  /* 0x0000000203077224 */ /* 0x000fe200078e02ff */
[----:B------:R-:W-:Y:S02]  /*02c0*/  CS2R R12, SRZ ;  /* 0x00000000000c7805 */ /* 0x000fe4000001ff00 */
[----:B------:R-:W-:-:S07]  /*02d0*/  ISETP.NE.AND P1, PT, R6, RZ, PT ;  /* 0x000000ff0600720c */ /* 0x000fce0003f25270 */
[----:B------:R-:W-:Y:S06]  /*02e0*/  @!P0 BRA `(.L_x_1) ;  /* 0x0000000000b48947 */ /* 0x000fec0003800000 */
[----:B------:R-:W-:Y:S01]  /*02f0*/  LOP3.LUT R24, R2, 0x7ffffff8, RZ, 0xc0, !PT ;  /* 0x7ffffff802187812 */ /* 0x000fe200078ec0ff */
[----:B------:R-:W-:Y:S01]  /*0300*/  IMAD.MOV.U32 R25, RZ, RZ, R5 ;  /* 0x000000ffff197224 */ /* 0x000fe200078e0005 */
[----:B------:R-:W-:Y:S02]  /*0310*/  MOV R4, R7 ;  /* 0x0000000700047202 */ /* 0x000fe40000000f00 */
[----:B------:R-:W-:Y:S02]  /*0320*/  CS2R R12, SRZ ;  /* 0x00000000000c7805 */ /* 0x000fe4000001ff00 */
[----:B------:R-:W-:-:S07]  /*0330*/  IADD3 R26, PT, PT, -R24, RZ, RZ ;  /* 0x000000ff181a7210 */ /* 0x000fce0007ffe1ff */
.L_x_2:
[----:B------:R-:W0:Y:S08]  /*0340*/  LDC.64 R22, c[0x0][0x380] ;  /* 0x0000e000ff167b82 */ /* 0x000e300000000a00 */
[----:B------:R-:W1:Y:S01]  /*0350*/  LDC.64 R18, c[0x0][0x388] ;  /* 0x0000e200ff127b82 */ /* 0x000e620000000a00 */
[----:B0-----:R-:W-:-:S05]  /*0360*/  IMAD.WIDE R22, R4, 0x8, R22 ;  /* 0x0000000804167825 */ /* 0x001fca00078e0216 */
[----:B------:R-:W2:Y:S01]  /*0370*/  LDG.E.64 R10, desc[UR4][R22.64] ;  /* 0x00000004160a7981 */ /* 0x000ea2000c1e1b00 */
[----:B-1----:R-:W-:-:S03]  /*0380*/  IMAD.WIDE R18, R25, 0x8, R18 ;  /* 0x0000000819127825 */ /* 0x002fc600078e0212 */
[----:B------:R-:W3:Y:S04]  /*0390*/  LDG.E.64 R8, desc[UR4][R22.64+0x8] ;  /* 0x0000080416087981 */ /* 0x000ee8000c1e1b00 */
[----:B------:R-:W2:Y:S01]  /*03a0*/  LDG.E.64 R16, desc[UR4][R18.64] ;  /* 0x0000000412107981 */ /* 0x000ea2000c1e1b00 */
[----:B------:R-:W-:-:S05]  /*03b0*/  IMAD.WIDE R28, R0, 0x8, R18 ;  /* 0x00000008001c7825 */ /* 0x000fca00078e0212 */
[----:B------:R-:W3:Y:S01]  /*03c0*/  LDG.E.64 R14, desc[UR4][R28.64] ;  /* 0x000000041c0e7981 */ /* 0x000ee2000c1e1b00 */
[----:B------:R-:W-:Y:S01]  /*03d0*/  IMAD.WIDE R20, R0, 0x8, R28 ;  /* 0x0000000800147825 */ /* 0x000fe200078e021c */
[----:B--2---:R-:W-:Y:S02]  /*03e0*/  DFMA R16, R10, R16, R12 ;  /* 0x000000100a10722b */ /* 0x004fe4000000000c */
[----:B------:R-:W2:Y:S04]  /*03f0*/  LDG.E.64 R12, desc[UR4][R22.64+0x10] ;  /* 0x00001004160c7981 */ /* 0x000ea8000c1e1b00 */
[----:B------:R0:W2:Y:S02]  /*0400*/  LDG.E.64 R10, desc[UR4][R20.64] ;  /* 0x00000004140a7981 */ /* 0x0000a4000c1e1b00 */
[----:B---3--:R-:W-:-:S02]  /*0410*/  DFMA R14, R8, R14, R16 ;  /* 0x0000000e080e722b */ /* 0x008fc40000000010 */
[----:B------:R-:W3:Y:S01]  /*0420*/  LDG.E.64 R8, desc[UR4][R22.64+0x18] ;  /* 0x0000180416087981 */ /* 0x000ee2000c1e1b00 */
[----:B0-----:R-:W-:-:S05]  /*0430*/  IMAD.WIDE R20, R0, 0x8, R20 ;  /* 0x0000000800147825 */ /* 0x001fca00078e0214 */
[----:B------:R-:W3:Y:S01]  /*0440*/  LDG.E.64 R16, desc[UR4][R20.64] ;  /* 0x0000000414107981 */ /* 0x000ee2000c1e1b00 */
[C---:B------:R-:W-:Y:S01]  /*0450*/  IMAD.WIDE R18, R0.reuse, 0x8, R20 ;  /* 0x0000000800127825 */ /* 0x040fe200078e0214 */
[----:B--2---:R-:W-:Y:S02]  /*0460*/  DFMA R10, R12, R10, R14 ;  /* 0x0000000a0c0a722b */ /* 0x004fe4000000000e */
[----:B------:R-:W2:Y:S04]  /*0470*/  LDG.E.64 R20, desc[UR4][R22.64+0x38] ;  /* 0x0000380416147981 */ /* 0x000ea8000c1e1b00 */
[----:B------:R-:W4:Y:S04]  /*0480*/  LDG.E.64 R14, desc[UR4][R22.64+0x20] ;  /* 0x00002004160e7981 */ /* 0x000f28000c1e1b00 */
[----:B------:R-:W4:Y:S01]  /*0490*/  LDG.E.64 R12, desc[UR4][R18.64] ;  /* 0x00000004120c7981 */ /* 0x000f22000c1e1b00 */
[----:B------:R-:W-:Y:S01]  /*04a0*/  IMAD.WIDE R28, R0, 0x8, R18 ;  /* 0x00000008001c7825 */ /* 0x000fe200078e0212 */
[----:B---3--:R-:W-:-:S02]  /*04b0*/  DFMA R16, R8, R16, R10 ;  /* 0x000000100810722b */ /* 0x008fc4000000000a */
[----:B------:R-:W3:Y:S04]  /*04c0*/  LDG.E.64 R8, desc[UR4][R22.64+0x28] ;  /* 0x0000280416087981 */ /* 0x000ee8000c1e1b00 */
[----:B------:R0:W3:Y:S02]  /*04d0*/  LDG.E.64 R10, desc[UR4][R28.64] ;  /* 0x000000041c0a7981 */ /* 0x0000e4000c1e1b00 */
[----:B0-----:R-:W-:-:S04]  /*04e0*/  IMAD.WIDE R28, R0, 0x8, R28 ;  /* 0x00000008001c7825 */ /* 0x001fc800078e021c */
[----:B------:R-:W-:-:S06]  /*04f0*/  IMAD.WIDE R18, R0, 0x8, R28 ;  /* 0x0000000800127825 */ /* 0x000fcc00078e021c */
[----:B------:R-:W2:Y:S01]  /*0500*/  LDG.E.64 R18, desc[UR4][R18.64] ;  /* 0x0000000412127981 */ /* 0x000ea2000c1e1b00 */
[----:B----4-:R-:W-:-:S03]  /*0510*/  DFMA R12, R14, R12, R16 ;  /* 0x0000000c0e0c722b */ /* 0x010fc60000000010 */
[----:B------:R-:W4:Y:S04]  /*0520*/  LDG.E.64 R14, desc[UR4][R22.64+0x30] ;  /* 0x00003004160e7981 */ /* 0x000f28000c1e1b00 */
[----:B------:R-:W4:Y:S01]  /*0530*/  LDG.E.64 R16, desc[UR4][R28.64] ;  /* 0x000000041c107981 */ /* 0x000f22000c1e1b00 */
[----:B------:R-:W-:Y:S01]  /*0540*/  IADD3 R26, PT, PT, R26, 0x8, RZ ;  /* 0x000000081a1a7810 */ /* 0x000fe20007ffe0ff */
[----:B---3--:R-:W-:-:S03]  /*0550*/  DFMA R8, R8, R10, R12 ;  /* 0x0000000a0808722b */ /* 0x008fc6000000000c */
[----:B------:R-:W-:Y:S01]  /*0560*/  ISETP.NE.AND P0, PT, R26, RZ, PT ;  /* 0x000000ff1a00720c */ /* 0x000fe20003f05270 */
[----:B------:R-:W-:Y:S01]  /*0570*/  VIADD R4, R4, 0x8 ;  /* 0x0000000804047836 */ /* 0x000fe20000000000 */
[----:B------:R-:W-:-:S03]  /*0580*/  LEA R25, R0, R25, 0x3 ;  /* 0x0000001900197211 */ /* 0x000fc600078e18ff */
[----:B----4-:R-:W-:-:S08]  /*0590*/  DFMA R8, R14, R16, R8 ;  /* 0x000000100e08722b */ /* 0x010fd00000000008 */
[----:B--2---:R-:W-:Y:S01]  /*05a0*/  DFMA R12, R20, R18, R8 ;  /* 0x00000012140c722b */ /* 0x004fe20000000008 */
[----:B------:R-:W-:Y:S10]  /*05b0*/  @P0 BRA `(.L_x_2) ;  /* 0xfffffffc00600947 */ /* 0x000ff4000383ffff */
.L_x_1:
[----:B------:R-:W-:Y:S05]  /*05c0*/  @!P1 BRA `(.L_x_0) ;  /* 0x0000000000d49947 */ /* 0x000fea0003800000 */
[----:B------:R-:W-:Y:S02]  /*05d0*/  ISETP.GE.U32.AND P0, PT, R6, 0x4, PT ;  /* 0x000000040600780c */ /* 0x000fe40003f06070 */
[----:B------:R-:W-:-:S04]  /*05e0*/  LOP3.LUT R4, R2, 0x3, RZ, 0xc0, !PT ;  /* 0x0000000302047812 */ /* 0x000fc800078ec0ff */
[----:B------:R-:W-:-:S07]  /*05f0*/  ISETP.NE.AND P1, PT, R4, RZ, PT ;  /* 0x000000ff0400720c */ /* 0x000fce0003f25270 */
[----:B------:R-:W-:Y:S06]  /*0600*/  @!P0 BRA `(.L_x_3) ;  /* 0x0000000000588947 */ /* 0x000fec0003800000 */
[----:B------:R-:W0:Y:S01]  /*0610*/  LDC.64 R28, c[0x0][0x380] ;  /* 0x0000e000ff1c7b82 */ /* 0x000e220000000a00 */
[----:B------:R-:W-:Y:S01]  /*0620*/  IADD3 R9, PT, PT, R7, R24, RZ ;  /* 0x0000001807097210 */ /* 0x000fe20007ffe0ff */
[----:B------:R-:W-:-:S06]  /*0630*/  IMAD R15, R24, R0, R5 ;  /* 0x00000000180f7224 */ /* 0x000fcc00078e0205 */
[----:B------:R-:W1:Y:S01]  /*0640*/  LDC.64 R10, c[0x0][0x388] ;  /* 0x0000e200ff0a7b82 */ /* 0x000e620000000a00 */
[----:B0-----:R-:W-:-:S05]  /*0650*/  IMAD.WIDE R28, R9, 0x8, R28 ;  /* 0x00000008091c7825 */ /* 0x001fca00078e021c */
[----:B------:R-:W2:Y:S01]  /*0660*/  LDG.E.64 R26, desc[UR4][R28.64] ;  /* 0x000000041c1a7981 */ /* 0x000ea2000c1e1b00 */
[----:B-1----:R-:W-:-:S05]  /*0670*/  IMAD.WIDE R10, R15, 0x8, R10 ;  /* 0x000000080f0a7825 */ /* 0x002fca00078e020a */
[----:B------:R-:W2:Y:S01]  /*0680*/  LDG.E.64 R8, desc[UR4][R10.64] ;  /* 0x000000040a087981 */ /* 0x000ea2000c1e1b00 */
[----:B------:R-:W-:-:S05]  /*0690*/  IMAD.WIDE R16, R0, 0x8, R10 ;  /* 0x0000000800107825 */ /* 0x000fca00078e020a */
[----:B------:R-:W3:Y:S01]  /*06a0*/  LDG.E.64 R14, desc[UR4][R16.64] ;  /* 0x00000004100e7981 */ /* 0x000ee2000c1e1b00 */
[----:B------:R-:W-:-:S03]  /*06b0*/  IMAD.WIDE R20, R0, 0x8, R16 ;  /* 0x0000000800147825 */ /* 0x000fc600078e0210 */
[----:B------:R-:W3:Y:S04]  /*06c0*/  LDG.E.64 R10, desc[UR4][R28.64+0x8] ;  /* 0x000008041c0a7981 */ /* 0x000ee8000c1e1b00 */
[----:B------:R-:W4:Y:S01]  /*06d0*/  LDG.E.64 R18, desc[UR4][R20.64] ;  /* 0x0000000414127981 */ /* 0x000f22000c1e1b00 */
[----:B------:R-:W-:-:S03]  /*06e0*/  IMAD.WIDE R22, R0, 0x8, R20 ;  /* 0x0000000800167825 */ /* 0x000fc600078e0214 */
[----:B------:R-:W4:Y:S04]  /*06f0*/  LDG.E.64 R16, desc[UR4][R28.64+0x10] ;  /* 0x000010041c107981 */ /* 0x000f28000c1e1b00 */
[----:B------:R-:W5:Y:S04]  /*0700*/  LDG.E.64 R22, desc[UR4][R22.64] ;  /* 0x0000000416167981 */ /* 0x000f68000c1e1b00 */
[----:B------:R-:W5:Y:S01]  /*0710*/  LDG.E.64 R20, desc[UR4][R28.64+0x18] ;  /* 0x000018041c147981 */ /* 0x000f62000c1e1b00 */
[----:B------:R-:W-:Y:S01]  /*0720*/  VIADD R24, R24, 0x4 ;  /* 0x0000000418187836 */ /* 0x000fe20000000000 */
[----:B--2---:R-:W-:-:S08]  /*0730*/  DFMA R8, R26, R8, R12 ;  /* 0x000000081a08722b */ /* 0x004fd0000000000c */
[----:B---3--:R-:W-:-:S08]  /*0740*/  DFMA R8, R10, R14, R8 ;  /* 0x0000000e0a08722b */ /* 0x008fd00000000008 */
[----:B----4-:R-:W-:-:S08]  /*0750*/  DFMA R8, R16, R18, R8 ;  /* 0x000000121008722b */ /* 0x010fd00000000008 */
[----:B-----5:R-:W-:-:S11]  /*0760*/  DFMA R12, R20, R22, R8 ;  /* 0x00000016140c722b */ /* 0x020fd60000000008 */
.L_x_3:
[----:B------:R-:W-:Y:S05]  /*0770*/  @!P1 BRA `(.L_x_0) ;  /* 0x0000000000689947 */ /* 0x000fea0003800000 */
[----:B------:R-:W0:Y:S01]  /*0780*/  LDC.64 R20, c[0x0][0x380] ;  /* 0x0000e000ff147b82 */ /* 0x000e220000000a00 */
[----:B------:R-:W-:Y:S02]  /*0790*/  ISETP.NE.AND P0, PT, R4, 0x1, PT ;  /* 0x000000010400780c */ /* 0x000fe40003f05270 */
[----:B------:R-:W-:-:S04]  /*07a0*/  LOP3.LUT R2, R2, 0x1, RZ, 0xc0, !PT ;  /* 0x0000000102027812 */ /* 0x000fc800078ec0ff */
[----:B------:R-:W-:Y:S01]  /*07b0*/  ISETP.NE.U32.AND P1, PT, R2, 0x1, PT ;  /* 0x000000010200780c */ /* 0x000fe20003f25070 */
[----:B------:R-:W1:Y:S06]  /*07c0*/  LDC.64 R14, c[0x0][0x388] ;  /* 0x0000e200ff0e7b82 */ /* 0x000e6c0000000a00 */
[----:B------:R-:W-:Y:S01]  /*07d0*/  @P0 IADD3 R17, PT, PT, R7, R24, RZ ;  /* 0x0000001807110210 */ /* 0x000fe20007ffe0ff */
[C---:B------:R-:W-:Y:S01]  /*07e0*/  @P0 IMAD R23, R24.reuse, R0, R5 ;  /* 0x0000000018170224 */ /* 0x040fe200078e0205 */
[----:B------:R-:W2:Y:S08]  /*07f0*/  LDC.64 R10, c[0x0][0x380] ;  /* 0x0000e000ff0a7b82 */ /* 0x000eb00000000a00 */
[----:B------:R-:W3:Y:S01]  /*0800*/  LDC.64 R8, c[0x0][0x388] ;  /* 0x0000e200ff087b82 */ /* 0x000ee20000000a00 */
[----:B0-----:R-:W-:Y:S01]  /*0810*/  @P0 IMAD.WIDE R20, R17, 0x8, R20 ;  /* 0x0000000811140825 */ /* 0x001fe200078e0214 */
[----:B------:R-:W-:-:S04]  /*0820*/  @P0 IADD3 R24, PT, PT, R24, 0x2, RZ ;  /* 0x0000000218180810 */ /* 0x000fc80007ffe0ff */
[----:B------:R-:W4:Y:S01]  /*0830*/  @P0 LDG.E.64 R16, desc[UR4][R20.64] ;  /* 0x0000000414100981 */ /* 0x000f22000c1e1b00 */
[----:B-1----:R-:W-:-:S05]  /*0840*/  @P0 IMAD.WIDE R22, R23, 0x8, R14 ;  /* 0x0000000817160825 */ /* 0x002fca00078e020e */
[----:B------:R-:W4:Y:S01]  /*0850*/  @P0 LDG.E.64 R14, desc[UR4][R22.64] ;  /* 0x00000004160e0981 */ /* 0x000f22000c1e1b00 */
[----:B------:R-:W-:Y:S01]  /*0860*/  @P0 IMAD.WIDE R18, R0, 0x8, R22 ;  /* 0x0000000800120825 */ /* 0x000fe200078e0216 */
[----:B------:R-:W-:Y:S02]  /*0870*/  @!P1 IADD3 R25, PT, PT, R7, R24, RZ ;  /* 0x0000001807199210 */ /* 0x000fe40007ffe0ff */
[----:B------:R-:W5:Y:S01]  /*0880*/  @P0 LDG.E.64 R6, desc[UR4][R20.64+0x8] ;  /* 0x0000080414060981 */ /* 0x000f62000c1e1b00 */
[----:B------:R-:W-:-:S03]  /*0890*/  @!P1 IMAD R27, R24, R0, R5 ;  /* 0x00000000181b9224 */ /* 0x000fc600078e0205 */
[----:B------:R-:W5:Y:S01]  /*08a0*/  @P0 LDG.E.64 R18, desc[UR4][R18.64] ;  /* 0x0000000412120981 */ /* 0x000f62000c1e1b00 */
[----:B--2---:R-:W-:-:S04]  /*08b0*/  @!P1 IMAD.WIDE R10, R25, 0x8, R10 ;  /* 0x00000008190a9825 */ /* 0x004fc800078e020a */
[----:B---3--:R-:W-:Y:S02]  /*08c0*/  @!P1 IMAD.WIDE R8, R27, 0x8, R8 ;  /* 0x000000081b089825 */ /* 0x008fe400078e0208 */
[----:B------:R-:W2:Y:S04]  /*08d0*/  @!P1 LDG.E.64 R10, desc[UR4][R10.64] ;  /* 0x000000040a0a9981 */ /* 0x000ea8000c1e1b00 */
[----:B------:R-:W2:Y:S01]  /*08e0*/  @!P1 LDG.E.64 R8, desc[UR4][R8.64] ;  /* 0x0000000408089981 */ /* 0x000ea2000c1e1b00 */
[----:B----4-:R-:W-:-:S08]  /*08f0*/  @P0 DFMA R14, R16, R14, R12 ;  /* 0x0000000e100e022b */ /* 0x010fd0000000000c */
[----:B-----5:R-:W-:-:S08]  /*0900*/  @P0 DFMA R12, R6, R18, R14 ;  /* 0x00000012060c022b */ /* 0x020fd0000000000e */
[----:B--2---:R-:W-:-:S11]  /*0910*/  @!P1 DFMA R12, R10, R8, R12 ;  /* 0x000000080a0c922b */ /* 0x004fd6000000000c */
.L_x_0:
[----:B------:R-:W0:Y:S01]  /*0920*/  LDC.64 R6, c[0x0][0x390] ;  /* 0x0000e400ff067b82 */ /* 0x000e220000000a00 */
[----:B------:R-:W-:-:S04]  /*0930*/  IMAD R3, R3, R0, R5 ;  /* 0x0000000003037224 */ /* 0x000fc800078e0205 */
[----:B0-----:R-:W-:-:S05]  /*0940*/  IMAD.WIDE R2, R3, 0x8, R6 ;  /* 0x0000000803027825 */ /* 0x001fca00078e0206 */
[----:B------:R-:W-:Y:S01]  /*0950*/  STG.E.64 desc[UR4][R2.64], R12 ;  /* 0x0000000c02007986 */ /* 0x000fe2000c101b04 */
[----:B------:R-:W-:Y:S05]  /*0960*/  EXIT ;  /* 0x000000000000794d */ /* 0x000fea0003800000 */
.L_x_4:
[----:B------:R-:W-:-:S00]  /*0970*/  BRA `(.L_x_4) ;  /* 0xfffffffc00fc7947 */ /* 0x000fc0000383ffff */
[----:B------:R-:W-:-:S00]  /*0980*/  NOP ;  /* 0x0000000000007918 */ /* 0x000fc00000000000 */
[----:B------:R-:W-:-:S00]  /*0990*/  NOP ;  /* 0x0000000000007918 */ /* 0x000fc00000000000 */
[----:B------:R-:W-:-:S00]  /*09a0*/  NOP ;  /* 0x0000000000007918 */ /* 0x000fc00000000000 */
[----:B------:R-:W-:-:S00]  /*09b0*/  NOP ;  /* 0x0000000000007918 */ /* 0x000fc00000000000 */
[----:B------:R-:W-:-:S00]  /*09c0*/  NOP ;  /* 0x0000000000007918 */ /* 0x000fc00000000000 */
[----:B------:R-:W-:-:S00]  /*09d0*/  NOP ;  /* 0x0000000000007918 */ /* 0x000fc00000000000 */
[----:B------:R-:W-:-:S00]  /*09e0*/  NOP ;  /* 0x0000000000007918 */ /* 0x000fc00000000000 */
[----:B------:R-:W-:-:S00]  /*09f0*/  NOP ;  /* 0x0000000000007918 */ /* 0x000fc00000000000 */
.L_x_5:


//--------------------- .nv.shared.reserved.0     --------------------------
	.section	.nv.shared.reserved.0,"aw",@nobits
	.weak		__nv_reservedSMEM_offset_0_alias
	.size		__nv_reservedSMEM_offset_0_alias, 0, 64
	.other		__nv_reservedSMEM_offset_0_alias,@"STO_CUDA_RESERVED_SHARED STV_DEFAULT"
__nv_reservedSMEM_offset_0_alias:
	.zero		0
	.zero		64


//--------------------- .nv.constant0._Z4gemmPdS_S_iiii --------------------------
	.section	.nv.constant0._Z4gemmPdS_S_iiii,"a",@progbits
	.sectionflags	@""
	.align	4
.nv.constant0._Z4gemmPdS_S_iiii:
	.zero		936


//--------------------- SYMBOLS --------------------------

	.type		.nv.reservedSmem.offset0,@object
	.size		.nv.reservedSmem.offset0,0x4
